//
// Generated by NVIDIA NVVM Compiler
//
// Compiler Build ID: CL-36424714
// Cuda compilation tools, release 13.0, V13.0.88
// Based on NVVM 20.0.0
//

.version 9.0
.target sm_100
.address_size 64

	// .globl	multiplyValue

.visible .entry multiplyValue(
	.param .u32 multiplyValue_param_0,
	.param .u64 .ptr .align 1 multiplyValue_param_1,
	.param .f64 multiplyValue_param_2,
	.param .u64 .ptr .align 1 multiplyValue_param_3
)
{
	.reg .pred 	%p<2>;
	.reg .b32 	%r<6>;
	.reg .b64 	%rd<8>;
	.reg .b64 	%fd<4>;

	ld.param.u32 	%r2, [multiplyValue_param_0];
	ld.param.u64 	%rd1, [multiplyValue_param_1];
	ld.param.f64 	%fd1, [multiplyValue_param_2];
	ld.param.u64 	%rd2, [multiplyValue_param_3];
	mov.u32 	%r3, %ctaid.x;
	mov.u32 	%r4, %ntid.x;
	mov.u32 	%r5, %tid.x;
	mad.lo.s32 	%r1, %r3, %r4, %r5;
	setp.ge.s32 	%p1, %r1, %r2;
	@%p1 bra 	$L__BB0_2;
	cvta.to.global.u64 	%rd3, %rd1;
	cvta.to.global.u64 	%rd4, %rd2;
	mul.wide.s32 	%rd5, %r1, 8;
	add.s64 	%rd6, %rd3, %rd5;
	ld.global.f64 	%fd2, [%rd6];
	mul.f64 	%fd3, %fd1, %fd2;
	add.s64 	%rd7, %rd4, %rd5;
	st.global.f64 	[%rd7], %fd3;
$L__BB0_2:
	ret;

}


// ===== COMPILED SASS (sm_100) =====

	.target	sm_100

	.elftype	@"ET_EXEC"


//--------------------- .note.nv.tkinfo           --------------------------
	.section	.note.nv.tkinfo,"",@"SHT_NOTE"
	.sectionflags	@"SHF_NOTE_NV_TKINFO"
	.tkinfo
        /*0018*/ 	.word	0x00000002
        /*0030*/ 	.string	""
        /*0030*/ 	.string	"ptxas"
        /*0030*/ 	.string	"Cuda compilation tools, release 13.0, V13.0.88"
        /*0030*/ 	.string	"Build cuda_13.0.r13.0/compiler.36424714_0"
        /*0030*/ 	.string	"-arch sm_100 -m 64 "



//--------------------- .note.nv.cuinfo           --------------------------
	.section	.note.nv.cuinfo,"",@"SHT_NOTE"
	.sectionflags	@"SHF_NOTE_NV_CUINFO"
        /*0018*/ 	.short	0x0002
        /*001a*/ 	.short	0x0064
        /*001c*/ 	.short	0x0082
	.zero		2


//--------------------- .nv.info                  --------------------------
	.section	.nv.info,"",@"SHT_CUDA_INFO"
	.align	4


	//----- nvinfo : EIATTR_REGCOUNT
	.align		4
        /*0000*/ 	.byte	0x04, 0x2f
        /*0002*/ 	.short	(.L_1 - .L_0)
	.align		4
.L_0:
        /*0004*/ 	.word	index@(multiplyValue)
        /*0008*/ 	.word	0x0000000c


	//----- nvinfo : EIATTR_FRAME_SIZE
	.align		4
.L_1:
        /*000c*/ 	.byte	0x04, 0x11
        /*000e*/ 	.short	(.L_3 - .L_2)
	.align		4
.L_2:
        /*0010*/ 	.word	index@(multiplyValue)
        /*0014*/ 	.word	0x00000000


	//----- nvinfo : EIATTR_MIN_STACK_SIZE
	.align		4
.L_3:
        /*0018*/ 	.byte	0x04, 0x12
        /*001a*/ 	.short	(.L_5 - .L_4)
	.align		4
.L_4:
        /*001c*/ 	.word	index@(multiplyValue)
        /*0020*/ 	.word	0x00000000
.L_5:


//--------------------- .nv.compat                --------------------------
	.section	.nv.compat,"",@"SHT_CUDA_COMPAT_INFO"
	.align	4
        /*0000*/ 	.byte	0x02, 0x09, 0x00, 0x00, 0x02, 0x02, 0x01, 0x00, 0x02, 0x05, 0x05, 0x00, 0x03, 0x07, 0x01, 0x01
        /*0010*/ 	.byte	0x02, 0x03, 0x00, 0x00, 0x02, 0x06, 0x01, 0x00, 0x04, 0x0b, 0x08, 0x00, 0x01, 0x00, 0x00, 0x00
        /*0020*/ 	.byte	0x00, 0x00, 0x00, 0x00


//--------------------- .nv.info.multiplyValue    --------------------------
	.section	.nv.info.multiplyValue,"",@"SHT_CUDA_INFO"
	.sectionflags	@""
	.align	4


	//----- nvinfo : EIATTR_CUDA_API_VERSION
	.align		4
        /*0000*/ 	.byte	0x04, 0x37
        /*0002*/ 	.short	(.L_7 - .L_6)
.L_6:
        /*0004*/ 	.word	0x00000082


	//----- nvinfo : EIATTR_KPARAM_INFO
	.align		4
.L_7:
        /*0008*/ 	.byte	0x04, 0x17
        /*000a*/ 	.short	(.L_9 - .L_8)
.L_8:
        /*000c*/ 	.word	0x00000000
        /*0010*/ 	.short	0x0003
        /*0012*/ 	.short	0x0018
        /*0014*/ 	.byte	0x00, 0xf5, 0x21, 0x00


	//----- nvinfo : EIATTR_KPARAM_INFO
	.align		4
.L_9:
        /*0018*/ 	.byte	0x04, 0x17
        /*001a*/ 	.short	(.L_11 - .L_10)
.L_10:
        /*001c*/ 	.word	0x00000000
        /*0020*/ 	.short	0x0002
        /*0022*/ 	.short	0x0010
        /*0024*/ 	.byte	0x00, 0xf0, 0x21, 0x00


	//----- nvinfo : EIATTR_KPARAM_INFO
	.align		4
.L_11:
        /*0028*/ 	.byte	0x04, 0x17
        /*002a*/ 	.short	(.L_13 - .L_12)
.L_12:
        /*002c*/ 	.word	0x00000000
        /*0030*/ 	.short	0x0001
        /*0032*/ 	.short	0x0008
        /*0034*/ 	.byte	0x00, 0xf5, 0x21, 0x00


	//----- nvinfo : EIATTR_KPARAM_INFO
	.align		4
.L_13:
        /*0038*/ 	.byte	0x04, 0x17
        /*003a*/ 	.short	(.L_15 - .L_14)
.L_14:
        /*003c*/ 	.word	0x00000000
        /*0040*/ 	.short	0x0000
        /*0042*/ 	.short	0x0000
        /*0044*/ 	.byte	0x00, 0xf0, 0x11, 0x00


	//----- nvinfo : EIATTR_SPARSE_MMA_MASK
	.align		4
.L_15:
        /*0048*/ 	.byte	0x03, 0x50
        /*004a*/ 	.short	0x0000


	//----- nvinfo : EIATTR_MAXREG_COUNT
	.align		4
        /*004c*/ 	.byte	0x03, 0x1b
        /*004e*/ 	.short	0x00ff


	//----- nvinfo : EIATTR_MERCURY_ISA_VERSION
	.align		4
        /*0050*/ 	.byte	0x03, 0x5f
        /*0052*/ 	.short	0x0101


	//----- nvinfo : EIATTR_VRC_CTA_INIT_COUNT
	.align		4
        /*0054*/ 	.byte	0x02, 0x4a
	.zero		1
	.zero		1


	//----- nvinfo : EIATTR_EXIT_INSTR_OFFSETS
	.align		4
        /*0058*/ 	.byte	0x04, 0x1c
        /*005a*/ 	.short	(.L_17 - .L_16)


	//   ....[0]....
.L_16:
        /*005c*/ 	.word	0x00000070


	//   ....[1]....
        /*0060*/ 	.word	0x00000110


	//----- nvinfo : EIATTR_CBANK_PARAM_SIZE
	.align		4
.L_17:
        /*0064*/ 	.byte	0x03, 0x19
        /*0066*/ 	.short	0x0020


	//----- nvinfo : EIATTR_PARAM_CBANK
	.align		4
        /*0068*/ 	.byte	0x04, 0x0a
        /*006a*/ 	.short	(.L_19 - .L_18)
	.align		4
.L_18:
        /*006c*/ 	.word	index@(.nv.constant0.multiplyValue)
        /*0070*/ 	.short	0x0380
        /*0072*/ 	.short	0x0020


	//----- nvinfo : EIATTR_SW_WAR
	.align		4
.L_19:
        /*0074*/ 	.byte	0x04, 0x36
        /*0076*/ 	.short	(.L_21 - .L_20)
.L_20:
        /*0078*/ 	.word	0x00000008
.L_21:


//--------------------- .nv.callgraph             --------------------------
	.section	.nv.callgraph,"",@"SHT_CUDA_CALLGRAPH"
	.align	4
	.sectionentsize	8
	.align		4
        /*0000*/ 	.word	0x00000000
	.align		4
        /*0004*/ 	.word	0xffffffff
	.align		4
        /*0008*/ 	.word	0x00000000
	.align		4
        /*000c*/ 	.word	0xfffffffe
	.align		4
        /*0010*/ 	.word	0x00000000
	.align		4
        /*0014*/ 	.word	0xfffffffd
	.align		4
        /*0018*/ 	.word	0x00000000
	.align		4
        /*001c*/ 	.word	0xfffffffc


//--------------------- .text.multiplyValue       --------------------------
	.section	.text.multiplyValue,"ax",@progbits
	.align	128
        .global         multiplyValue
        .type           multiplyValue,@function
        .size           multiplyValue,(.L_x_1 - multiplyValue)
        .other          multiplyValue,@"STO_CUDA_ENTRY STV_DEFAULT"
multiplyValue:
.text.multiplyValue:
[----:B------:R-:W-:Y:S01]  /*0000*/  LDC R1, c[0x0][0x37c] ;  /* 0x0000df00ff017b82 */ /* 0x000fe20000000800 */
[----:B------:R-:W0:Y:S07]  /*0010*/  S2R R0, SR_TID.X ;  /* 0x0000000000007919 */ /* 0x000e2e0000002100 */
[----:B------:R-:W0:Y:S01]  /*0020*/  S2UR UR4, SR_CTAID.X ;  /* 0x00000000000479c3 */ /* 0x000e220000002500 */
[----:B------:R-:W1:Y:S07]  /*0030*/  LDCU UR5, c[0x0][0x380] ;  /* 0x00007000ff0577ac */ /* 0x000e6e0008000800 */
[----:B------:R-:W0:Y:S02]  /*0040*/  LDC R9, c[0x0][0x360] ;  /* 0x0000d800ff097b82 */ /* 0x000e240000000800 */
[----:B0-----:R-:W-:-:S05]  /*0050*/  IMAD R9, R9, UR4, R0 ;  /* 0x0000000409097c24 */ /* 0x001fca000f8e0200 */
[----:B-1----:R-:W-:-:S13]  /*0060*/  ISETP.GE.AND P0, PT, R9, UR5, PT ;  /* 0x0000000509007c0c */ /* 0x002fda000bf06270 */
[----:B------:R-:W-:Y:S05]  /*0070*/  @P0 EXIT ;  /* 0x000000000000094d */ /* 0x000fea0003800000 */
[----:B------:R-:W0:Y:S01]  /*0080*/  LDC.64 R2, c[0x0][0x388] ;  /* 0x0000e200ff027b82 */ /* 0x000e220000000a00 */
[----:B------:R-:W1:Y:S07]  /*0090*/  LDCU.64 UR4, c[0x0][0x358] ;  /* 0x00006b00ff0477ac */ /* 0x000e6e0008000a00 */
[----:B------:R-:W2:Y:S08]  /*00a0*/  LDC.64 R4, c[0x0][0x390] ;  /* 0x0000e400ff047b82 */ /* 0x000eb00000000a00 */
[----:B------:R-:W3:Y:S01]  /*00b0*/  LDC.64 R6, c[0x0][0x398] ;  /* 0x0000e600ff067b82 */ /* 0x000ee20000000a00 */
[----:B0-----:R-:W-:-:S06]  /*00c0*/  IMAD.WIDE R2, R9, 0x8, R2 ;  /* 0x0000000809027825 */ /* 0x001fcc00078e0202 */
[----:B-1----:R-:W2:Y:S01]  /*00d0*/  LDG.E.64 R2, desc[UR4][R2.64] ;  /* 0x0000000402027981 */ /* 0x002ea2000c1e1b00 */
[----:B---3--:R-:W-:Y:S01]  /*00e0*/  IMAD.WIDE R6, R9, 0x8, R6 ;  /* 0x0000000809067825 */ /* 0x008fe200078e0206 */
[----:B--2---:R-:W-:-:S07]  /*00f0*/  DMUL R4, R2, R4 ;  /* 0x0000000402047228 */ /* 0x004fce0000000000 */
[----:B------:R-:W-:Y:S01]  /*0100*/  STG.E.64 desc[UR4][R6.64], R4 ;  /* 0x0000000406007986 */ /* 0x000fe2000c101b04 */
[----:B------:R-:W-:Y:S05]  /*0110*/  EXIT ;  /* 0x000000000000794d */ /* 0x000fea0003800000 */
.L_x_0:
[----:B------:R-:W-:-:S00]  /*0120*/  BRA `(.L_x_0) ;  /* 0xfffffffc00fc7947 */ /* 0x000fc0000383ffff */
[----:B------:R-:W-:-:S00]  /*0130*/  NOP ;  /* 0x0000000000007918 */ /* 0x000fc00000000000 */
        /* <DEDUP_REMOVED lines=12> */
.L_x_1:


//--------------------- .nv.shared.reserved.0     --------------------------
	.section	.nv.shared.reserved.0,"aw",@nobits
	.weak		__nv_reservedSMEM_offset_0_alias
	.size		__nv_reservedSMEM_offset_0_alias, 0, 64
	.other		__nv_reservedSMEM_offset_0_alias,@"STO_CUDA_RESERVED_SHARED STV_DEFAULT"
__nv_reservedSMEM_offset_0_alias:
	.zero		0
	.zero		64


//--------------------- .nv.constant0.multiplyValue --------------------------
	.section	.nv.constant0.multiplyValue,"a",@progbits
	.sectionflags	@""
	.align	4
.nv.constant0.multiplyValue:
	.zero		928


//--------------------- SYMBOLS --------------------------

	.type		.nv.reservedSmem.offset0,@object
	.size		.nv.reservedSmem.offset0,0x4
